//
// Generated by NVIDIA NVVM Compiler
//
// Compiler Build ID: CL-36424714
// Cuda compilation tools, release 13.0, V13.0.88
// Based on NVVM 20.0.0
//

.version 9.0
.target sm_100
.address_size 64

	// .globl	_Z7compareiPfS_PdS0_

.visible .entry _Z7compareiPfS_PdS0_(
	.param .u32 _Z7compareiPfS_PdS0__param_0,
	.param .u64 .ptr .align 1 _Z7compareiPfS_PdS0__param_1,
	.param .u64 .ptr .align 1 _Z7compareiPfS_PdS0__param_2,
	.param .u64 .ptr .align 1 _Z7compareiPfS_PdS0__param_3,
	.param .u64 .ptr .align 1 _Z7compareiPfS_PdS0__param_4
)
{
	.reg .pred 	%p<7>;
	.reg .b32 	%r<31>;
	.reg .b32 	%f<31>;
	.reg .b64 	%rd<35>;
	.reg .b64 	%fd<16>;

	ld.param.u32 	%r12, [_Z7compareiPfS_PdS0__param_0];
	ld.param.u64 	%rd5, [_Z7compareiPfS_PdS0__param_1];
	ld.param.u64 	%rd6, [_Z7compareiPfS_PdS0__param_2];
	ld.param.u64 	%rd7, [_Z7compareiPfS_PdS0__param_3];
	ld.param.u64 	%rd8, [_Z7compareiPfS_PdS0__param_4];
	cvta.to.global.u64 	%rd1, %rd8;
	cvta.to.global.u64 	%rd2, %rd7;
	cvta.to.global.u64 	%rd3, %rd6;
	cvta.to.global.u64 	%rd4, %rd5;
	mov.u32 	%r13, %ctaid.x;
	mov.u32 	%r14, %ntid.x;
	mov.u32 	%r15, %tid.x;
	mad.lo.s32 	%r29, %r13, %r14, %r15;
	mov.u32 	%r16, %nctaid.x;
	mul.lo.s32 	%r2, %r14, %r16;
	setp.ge.s32 	%p1, %r29, %r12;
	@%p1 bra 	$L__BB0_7;
	add.s32 	%r17, %r29, %r2;
	max.s32 	%r18, %r12, %r17;
	setp.lt.s32 	%p2, %r17, %r12;
	selp.u32 	%r19, 1, 0, %p2;
	add.s32 	%r20, %r17, %r19;
	sub.s32 	%r21, %r18, %r20;
	div.u32 	%r22, %r21, %r2;
	add.s32 	%r3, %r22, %r19;
	and.b32  	%r23, %r3, 3;
	setp.eq.s32 	%p3, %r23, 3;
	@%p3 bra 	$L__BB0_4;
	add.s32 	%r24, %r3, 1;
	and.b32  	%r25, %r24, 3;
	neg.s32 	%r27, %r25;
$L__BB0_3:
	.pragma "nounroll";
	mul.wide.s32 	%rd9, %r29, 8;
	add.s64 	%rd10, %rd1, %rd9;
	add.s64 	%rd11, %rd2, %rd9;
	mul.wide.s32 	%rd12, %r29, 4;
	add.s64 	%rd13, %rd3, %rd12;
	add.s64 	%rd14, %rd4, %rd12;
	ld.global.f32 	%f1, [%rd14];
	ld.global.f32 	%f2, [%rd13];
	mul.f32 	%f3, %f1, %f2;
	st.global.f32 	[%rd13], %f3;
	ld.global.f64 	%fd1, [%rd11];
	ld.global.f64 	%fd2, [%rd10];
	mul.f64 	%fd3, %fd1, %fd2;
	st.global.f64 	[%rd10], %fd3;
	ld.global.f32 	%f4, [%rd13];
	cvt.rn.f32.f64 	%f5, %fd3;
	div.approx.f32 	%f6, %f4, %f5;
	st.global.f32 	[%rd13], %f6;
	add.s32 	%r29, %r29, %r2;
	add.s32 	%r27, %r27, 1;
	setp.ne.s32 	%p4, %r27, 0;
	@%p4 bra 	$L__BB0_3;
$L__BB0_4:
	setp.lt.u32 	%p5, %r3, 3;
	@%p5 bra 	$L__BB0_7;
	mul.wide.s32 	%rd21, %r2, 4;
	mul.wide.s32 	%rd24, %r2, 8;
	shl.b32 	%r26, %r2, 2;
$L__BB0_6:
	mul.wide.s32 	%rd15, %r29, 4;
	add.s64 	%rd16, %rd4, %rd15;
	ld.global.f32 	%f7, [%rd16];
	add.s64 	%rd17, %rd3, %rd15;
	ld.global.f32 	%f8, [%rd17];
	mul.f32 	%f9, %f7, %f8;
	st.global.f32 	[%rd17], %f9;
	mul.wide.s32 	%rd18, %r29, 8;
	add.s64 	%rd19, %rd2, %rd18;
	ld.global.f64 	%fd4, [%rd19];
	add.s64 	%rd20, %rd1, %rd18;
	ld.global.f64 	%fd5, [%rd20];
	mul.f64 	%fd6, %fd4, %fd5;
	st.global.f64 	[%rd20], %fd6;
	ld.global.f32 	%f10, [%rd17];
	cvt.rn.f32.f64 	%f11, %fd6;
	div.approx.f32 	%f12, %f10, %f11;
	st.global.f32 	[%rd17], %f12;
	add.s64 	%rd22, %rd16, %rd21;
	ld.global.f32 	%f13, [%rd22];
	add.s64 	%rd23, %rd17, %rd21;
	ld.global.f32 	%f14, [%rd23];
	mul.f32 	%f15, %f13, %f14;
	st.global.f32 	[%rd23], %f15;
	add.s64 	%rd25, %rd19, %rd24;
	ld.global.f64 	%fd7, [%rd25];
	add.s64 	%rd26, %rd20, %rd24;
	ld.global.f64 	%fd8, [%rd26];
	mul.f64 	%fd9, %fd7, %fd8;
	st.global.f64 	[%rd26], %fd9;
	ld.global.f32 	%f16, [%rd23];
	cvt.rn.f32.f64 	%f17, %fd9;
	div.approx.f32 	%f18, %f16, %f17;
	st.global.f32 	[%rd23], %f18;
	add.s64 	%rd27, %rd22, %rd21;
	ld.global.f32 	%f19, [%rd27];
	add.s64 	%rd28, %rd23, %rd21;
	ld.global.f32 	%f20, [%rd28];
	mul.f32 	%f21, %f19, %f20;
	st.global.f32 	[%rd28], %f21;
	add.s64 	%rd29, %rd25, %rd24;
	ld.global.f64 	%fd10, [%rd29];
	add.s64 	%rd30, %rd26, %rd24;
	ld.global.f64 	%fd11, [%rd30];
	mul.f64 	%fd12, %fd10, %fd11;
	st.global.f64 	[%rd30], %fd12;
	ld.global.f32 	%f22, [%rd28];
	cvt.rn.f32.f64 	%f23, %fd12;
	div.approx.f32 	%f24, %f22, %f23;
	st.global.f32 	[%rd28], %f24;
	add.s64 	%rd31, %rd27, %rd21;
	ld.global.f32 	%f25, [%rd31];
	add.s64 	%rd32, %rd28, %rd21;
	ld.global.f32 	%f26, [%rd32];
	mul.f32 	%f27, %f25, %f26;
	st.global.f32 	[%rd32], %f27;
	add.s64 	%rd33, %rd29, %rd24;
	ld.global.f64 	%fd13, [%rd33];
	add.s64 	%rd34, %rd30, %rd24;
	ld.global.f64 	%fd14, [%rd34];
	mul.f64 	%fd15, %fd13, %fd14;
	st.global.f64 	[%rd34], %fd15;
	ld.global.f32 	%f28, [%rd32];
	cvt.rn.f32.f64 	%f29, %fd15;
	div.approx.f32 	%f30, %f28, %f29;
	st.global.f32 	[%rd32], %f30;
	add.s32 	%r29, %r26, %r29;
	setp.lt.s32 	%p6, %r29, %r12;
	@%p6 bra 	$L__BB0_6;
$L__BB0_7:
	ret;

}


// ===== COMPILED SASS (sm_100) =====

	.target	sm_100

	.elftype	@"ET_EXEC"


//--------------------- .note.nv.tkinfo           --------------------------
	.section	.note.nv.tkinfo,"",@"SHT_NOTE"
	.sectionflags	@"SHF_NOTE_NV_TKINFO"
	.tkinfo
        /*0018*/ 	.word	0x00000002
        /*0030*/ 	.string	""
        /*0030*/ 	.string	"ptxas"
        /*0030*/ 	.string	"Cuda compilation tools, release 13.0, V13.0.88"
        /*0030*/ 	.string	"Build cuda_13.0.r13.0/compiler.36424714_0"
        /*0030*/ 	.string	"-arch sm_100 -m 64 "



//--------------------- .note.nv.cuinfo           --------------------------
	.section	.note.nv.cuinfo,"",@"SHT_NOTE"
	.sectionflags	@"SHF_NOTE_NV_CUINFO"
        /*0018*/ 	.short	0x0002
        /*001a*/ 	.short	0x0064
        /*001c*/ 	.short	0x0082
	.zero		2


//--------------------- .nv.info                  --------------------------
	.section	.nv.info,"",@"SHT_CUDA_INFO"
	.align	4


	//----- nvinfo : EIATTR_REGCOUNT
	.align		4
        /*0000*/ 	.byte	0x04, 0x2f
        /*0002*/ 	.short	(.L_1 - .L_0)
	.align		4
.L_0:
        /*0004*/ 	.word	index@(_Z7compareiPfS_PdS0_)
        /*0008*/ 	.word	0x0000001a


	//----- nvinfo : EIATTR_FRAME_SIZE
	.align		4
.L_1:
        /*000c*/ 	.byte	0x04, 0x11
        /*000e*/ 	.short	(.L_3 - .L_2)
	.align		4
.L_2:
        /*0010*/ 	.word	index@(_Z7compareiPfS_PdS0_)
        /*0014*/ 	.word	0x00000000


	//----- nvinfo : EIATTR_MIN_STACK_SIZE
	.align		4
.L_3:
        /*0018*/ 	.byte	0x04, 0x12
        /*001a*/ 	.short	(.L_5 - .L_4)
	.align		4
.L_4:
        /*001c*/ 	.word	index@(_Z7compareiPfS_PdS0_)
        /*0020*/ 	.word	0x00000000
.L_5:


//--------------------- .nv.compat                --------------------------
	.section	.nv.compat,"",@"SHT_CUDA_COMPAT_INFO"
	.align	4
        /*0000*/ 	.byte	0x02, 0x09, 0x00, 0x00, 0x02, 0x02, 0x01, 0x00, 0x02, 0x05, 0x05, 0x00, 0x03, 0x07, 0x01, 0x01
        /*0010*/ 	.byte	0x02, 0x03, 0x00, 0x00, 0x02, 0x06, 0x01, 0x00, 0x04, 0x0b, 0x08, 0x00, 0x01, 0x00, 0x00, 0x00
        /*0020*/ 	.byte	0x00, 0x00, 0x00, 0x00


//--------------------- .nv.info._Z7compareiPfS_PdS0_ --------------------------
	.section	.nv.info._Z7compareiPfS_PdS0_,"",@"SHT_CUDA_INFO"
	.sectionflags	@""
	.align	4


	//----- nvinfo : EIATTR_CUDA_API_VERSION
	.align		4
        /*0000*/ 	.byte	0x04, 0x37
        /*0002*/ 	.short	(.L_7 - .L_6)
.L_6:
        /*0004*/ 	.word	0x00000082


	//----- nvinfo : EIATTR_KPARAM_INFO
	.align		4
.L_7:
        /*0008*/ 	.byte	0x04, 0x17
        /*000a*/ 	.short	(.L_9 - .L_8)
.L_8:
        /*000c*/ 	.word	0x00000000
        /*0010*/ 	.short	0x0004
        /*0012*/ 	.short	0x0020
        /*0014*/ 	.byte	0x00, 0xf5, 0x21, 0x00


	//----- nvinfo : EIATTR_KPARAM_INFO
	.align		4
.L_9:
        /*0018*/ 	.byte	0x04, 0x17
        /*001a*/ 	.short	(.L_11 - .L_10)
.L_10:
        /*001c*/ 	.word	0x00000000
        /*0020*/ 	.short	0x0003
        /*0022*/ 	.short	0x0018
        /*0024*/ 	.byte	0x00, 0xf5, 0x21, 0x00


	//----- nvinfo : EIATTR_KPARAM_INFO
	.align		4
.L_11:
        /*0028*/ 	.byte	0x04, 0x17
        /*002a*/ 	.short	(.L_13 - .L_12)
.L_12:
        /*002c*/ 	.word	0x00000000
        /*0030*/ 	.short	0x0002
        /*0032*/ 	.short	0x0010
        /*0034*/ 	.byte	0x00, 0xf5, 0x21, 0x00


	//----- nvinfo : EIATTR_KPARAM_INFO
	.align		4
.L_13:
        /*0038*/ 	.byte	0x04, 0x17
        /*003a*/ 	.short	(.L_15 - .L_14)
.L_14:
        /*003c*/ 	.word	0x00000000
        /*0040*/ 	.short	0x0001
        /*0042*/ 	.short	0x0008
        /*0044*/ 	.byte	0x00, 0xf5, 0x21, 0x00


	//----- nvinfo : EIATTR_KPARAM_INFO
	.align		4
.L_15:
        /*0048*/ 	.byte	0x04, 0x17
        /*004a*/ 	.short	(.L_17 - .L_16)
.L_16:
        /*004c*/ 	.word	0x00000000
        /*0050*/ 	.short	0x0000
        /*0052*/ 	.short	0x0000
        /*0054*/ 	.byte	0x00, 0xf0, 0x11, 0x00


	//----- nvinfo : EIATTR_SPARSE_MMA_MASK
	.align		4
.L_17:
        /*0058*/ 	.byte	0x03, 0x50
        /*005a*/ 	.short	0x0000


	//----- nvinfo : EIATTR_MAXREG_COUNT
	.align		4
        /*005c*/ 	.byte	0x03, 0x1b
        /*005e*/ 	.short	0x00ff


	//----- nvinfo : EIATTR_MERCURY_ISA_VERSION
	.align		4
        /*0060*/ 	.byte	0x03, 0x5f
        /*0062*/ 	.short	0x0101


	//----- nvinfo : EIATTR_VRC_CTA_INIT_COUNT
	.align		4
        /*0064*/ 	.byte	0x02, 0x4a
	.zero		1
	.zero		1


	//----- nvinfo : EIATTR_EXIT_INSTR_OFFSETS
	.align		4
        /*0068*/ 	.byte	0x04, 0x1c
        /*006a*/ 	.short	(.L_19 - .L_18)


	//   ....[0]....
.L_18:
        /*006c*/ 	.word	0x00000090


	//   ....[1]....
        /*0070*/ 	.word	0x00000480


	//   ....[2]....
        /*0074*/ 	.word	0x00000a00


	//----- nvinfo : EIATTR_CRS_STACK_SIZE
	.align		4
.L_19:
        /*0078*/ 	.byte	0x04, 0x1e
        /*007a*/ 	.short	(.L_21 - .L_20)
.L_20:
        /*007c*/ 	.word	0x00000000


	//----- nvinfo : EIATTR_CBANK_PARAM_SIZE
	.align		4
.L_21:
        /*0080*/ 	.byte	0x03, 0x19
        /*0082*/ 	.short	0x0028


	//----- nvinfo : EIATTR_PARAM_CBANK
	.align		4
        /*0084*/ 	.byte	0x04, 0x0a
        /*0086*/ 	.short	(.L_23 - .L_22)
	.align		4
.L_22:
        /*0088*/ 	.word	index@(.nv.constant0._Z7compareiPfS_PdS0_)
        /*008c*/ 	.short	0x0380
        /*008e*/ 	.short	0x0028


	//----- nvinfo : EIATTR_SW_WAR
	.align		4
.L_23:
        /*0090*/ 	.byte	0x04, 0x36
        /*0092*/ 	.short	(.L_25 - .L_24)
.L_24:
        /*0094*/ 	.word	0x00000008
.L_25:


//--------------------- .nv.callgraph             --------------------------
	.section	.nv.callgraph,"",@"SHT_CUDA_CALLGRAPH"
	.align	4
	.sectionentsize	8
	.align		4
        /*0000*/ 	.word	0x00000000
	.align		4
        /*0004*/ 	.word	0xffffffff
	.align		4
        /*0008*/ 	.word	0x00000000
	.align		4
        /*000c*/ 	.word	0xfffffffe
	.align		4
        /*0010*/ 	.word	0x00000000
	.align		4
        /*0014*/ 	.word	0xfffffffd
	.align		4
        /*0018*/ 	.word	0x00000000
	.align		4
        /*001c*/ 	.word	0xfffffffc


//--------------------- .text._Z7compareiPfS_PdS0_ --------------------------
	.section	.text._Z7compareiPfS_PdS0_,"ax",@progbits
	.align	128
        .global         _Z7compareiPfS_PdS0_
        .type           _Z7compareiPfS_PdS0_,@function
        .size           _Z7compareiPfS_PdS0_,(.L_x_5 - _Z7compareiPfS_PdS0_)
        .other          _Z7compareiPfS_PdS0_,@"STO_CUDA_ENTRY STV_DEFAULT"
_Z7compareiPfS_PdS0_:
.text._Z7compareiPfS_PdS0_:
[----:B------:R-:W-:Y:S01]  /*0000*/  LDC R1, c[0x0][0x37c] ;  /* 0x0000df00ff017b82 */ /* 0x000fe20000000800 */
[----:B------:R-:W0:Y:S07]  /*0010*/  S2R R3, SR_TID.X ;  /* 0x0000000000037919 */ /* 0x000e2e0000002100 */
[----:B------:R-:W0:Y:S01]  /*0020*/  S2UR UR4, SR_CTAID.X ;  /* 0x00000000000479c3 */ /* 0x000e220000002500 */
[----:B------:R-:W1:Y:S07]  /*0030*/  LDCU UR6, c[0x0][0x380] ;  /* 0x00007000ff0677ac */ /* 0x000e6e0008000800 */
[----:B------:R-:W0:Y:S01]  /*0040*/  LDC R0, c[0x0][0x360] ;  /* 0x0000d800ff007b82 */ /* 0x000e220000000800 */
[----:B------:R-:W2:Y:S01]  /*0050*/  LDCU UR5, c[0x0][0x370] ;  /* 0x00006e00ff0577ac */ /* 0x000ea20008000800 */
[----:B0-----:R-:W-:-:S02]  /*0060*/  IMAD R3, R0, UR4, R3 ;  /* 0x0000000400037c24 */ /* 0x001fc4000f8e0203 */
[----:B--2---:R-:W-:-:S03]  /*0070*/  IMAD R0, R0, UR5, RZ ;  /* 0x0000000500007c24 */ /* 0x004fc6000f8e02ff */
[----:B-1----:R-:W-:-:S13]  /*0080*/  ISETP.GE.AND P0, PT, R3, UR6, PT ;  /* 0x0000000603007c0c */ /* 0x002fda000bf06270 */
[----:B------:R-:W-:Y:S05]  /*0090*/  @P0 EXIT ;  /* 0x000000000000094d */ /* 0x000fea0003800000 */
[----:B------:R-:W0:Y:S01]  /*00a0*/  I2F.U32.RP R8, R0 ;  /* 0x0000000000087306 */ /* 0x000e220000209000 */
[----:B------:R-:W-:Y:S01]  /*00b0*/  IADD3 R2, PT, PT, R0, R3, RZ ;  /* 0x0000000300027210 */ /* 0x000fe20007ffe0ff */
[----:B------:R-:W1:Y:S01]  /*00c0*/  LDCU.64 UR4, c[0x0][0x358] ;  /* 0x00006b00ff0477ac */ /* 0x000e620008000a00 */
[----:B------:R-:W-:Y:S01]  /*00d0*/  IADD3 R9, PT, PT, RZ, -R0, RZ ;  /* 0x80000000ff097210 */ /* 0x000fe20007ffe0ff */
[----:B------:R-:W-:Y:S01]  /*00e0*/  BSSY.RECONVERGENT B0, `(.L_x_0) ;  /* 0x0000039000007945 */ /* 0x000fe20003800200 */
[C---:B------:R-:W-:Y:S02]  /*00f0*/  ISETP.GE.AND P0, PT, R2.reuse, UR6, PT ;  /* 0x0000000602007c0c */ /* 0x040fe4000bf06270 */
[----:B------:R-:W-:Y:S02]  /*0100*/  VIMNMX R7, PT, PT, R2, UR6, !PT ;  /* 0x0000000602077c48 */ /* 0x000fe4000ffe0100 */
[----:B------:R-:W-:Y:S02]  /*0110*/  SEL R6, RZ, 0x1, P0 ;  /* 0x00000001ff067807 */ /* 0x000fe40000000000 */
[----:B------:R-:W-:-:S02]  /*0120*/  ISETP.NE.U32.AND P2, PT, R0, RZ, PT ;  /* 0x000000ff0000720c */ /* 0x000fc40003f45070 */
[----:B------:R-:W-:Y:S01]  /*0130*/  IADD3 R7, PT, PT, R7, -R2, -R6 ;  /* 0x8000000207077210 */ /* 0x000fe20007ffe806 */
[----:B0-----:R-:W0:Y:S02]  /*0140*/  MUFU.RCP R8, R8 ;  /* 0x0000000800087308 */ /* 0x001e240000001000 */
[----:B0-----:R-:W-:-:S06]  /*0150*/  IADD3 R4, PT, PT, R8, 0xffffffe, RZ ;  /* 0x0ffffffe08047810 */ /* 0x001fcc0007ffe0ff */
[----:B------:R0:W2:Y:S02]  /*0160*/  F2I.FTZ.U32.TRUNC.NTZ R5, R4 ;  /* 0x0000000400057305 */ /* 0x0000a4000021f000 */
[----:B0-----:R-:W-:Y:S02]  /*0170*/  HFMA2 R4, -RZ, RZ, 0, 0 ;  /* 0x00000000ff047431 */ /* 0x001fe400000001ff */
[----:B--2---:R-:W-:-:S04]  /*0180*/  IMAD R9, R9, R5, RZ ;  /* 0x0000000509097224 */ /* 0x004fc800078e02ff */
[----:B------:R-:W-:-:S06]  /*0190*/  IMAD.HI.U32 R8, R5, R9, R4 ;  /* 0x0000000905087227 */ /* 0x000fcc00078e0004 */
[----:B------:R-:W-:-:S05]  /*01a0*/  IMAD.HI.U32 R5, R8, R7, RZ ;  /* 0x0000000708057227 */ /* 0x000fca00078e00ff */
[----:B------:R-:W-:-:S05]  /*01b0*/  IADD3 R2, PT, PT, -R5, RZ, RZ ;  /* 0x000000ff05027210 */ /* 0x000fca0007ffe1ff */
[----:B------:R-:W-:-:S05]  /*01c0*/  IMAD R7, R0, R2, R7 ;  /* 0x0000000200077224 */ /* 0x000fca00078e0207 */
[----:B------:R-:W-:-:S13]  /*01d0*/  ISETP.GE.U32.AND P0, PT, R7, R0, PT ;  /* 0x000000000700720c */ /* 0x000fda0003f06070 */
[----:B------:R-:W-:Y:S02]  /*01e0*/  @P0 IADD3 R7, PT, PT, -R0, R7, RZ ;  /* 0x0000000700070210 */ /* 0x000fe40007ffe1ff */
[----:B------:R-:W-:Y:S02]  /*01f0*/  @P0 IADD3 R5, PT, PT, R5, 0x1, RZ ;  /* 0x0000000105050810 */ /* 0x000fe40007ffe0ff */
[----:B------:R-:W-:-:S13]  /*0200*/  ISETP.GE.U32.AND P1, PT, R7, R0, PT ;  /* 0x000000000700720c */ /* 0x000fda0003f26070 */
[----:B------:R-:W-:Y:S02]  /*0210*/  @P1 IADD3 R5, PT, PT, R5, 0x1, RZ ;  /* 0x0000000105051810 */ /* 0x000fe40007ffe0ff */
[----:B------:R-:W-:-:S04]  /*0220*/  @!P2 LOP3.LUT R5, RZ, R0, RZ, 0x33, !PT ;  /* 0x00000000ff05a212 */ /* 0x000fc800078e33ff */
[----:B------:R-:W-:-:S04]  /*0230*/  IADD3 R2, PT, PT, R6, R5, RZ ;  /* 0x0000000506027210 */ /* 0x000fc80007ffe0ff */
[C---:B------:R-:W-:Y:S02]  /*0240*/  LOP3.LUT R4, R2.reuse, 0x3, RZ, 0xc0, !PT ;  /* 0x0000000302047812 */ /* 0x040fe400078ec0ff */
[----:B------:R-:W-:Y:S02]  /*0250*/  ISETP.GE.U32.AND P0, PT, R2, 0x3, PT ;  /* 0x000000030200780c */ /* 0x000fe40003f06070 */
[----:B------:R-:W-:-:S13]  /*0260*/  ISETP.NE.AND P1, PT, R4, 0x3, PT ;  /* 0x000000030400780c */ /* 0x000fda0003f25270 */
[----:B-1----:R-:W-:Y:S05]  /*0270*/  @!P1 BRA `(.L_x_1) ;  /* 0x00000000007c9947 */ /* 0x002fea0003800000 */
[----:B------:R-:W0:Y:S01]  /*0280*/  LDC.64 R4, c[0x0][0x3a0] ;  /* 0x0000e800ff047b82 */ /* 0x000e220000000a00 */
[----:B------:R-:W-:-:S04]  /*0290*/  IADD3 R2, PT, PT, R2, 0x1, RZ ;  /* 0x0000000102027810 */ /* 0x000fc80007ffe0ff */
[----:B------:R-:W-:-:S03]  /*02a0*/  LOP3.LUT R2, R2, 0x3, RZ, 0xc0, !PT ;  /* 0x0000000302027812 */ /* 0x000fc600078ec0ff */
[----:B------:R-:W1:Y:S01]  /*02b0*/  LDC.64 R6, c[0x0][0x388] ;  /* 0x0000e200ff067b82 */ /* 0x000e620000000a00 */
[----:B------:R-:W-:-:S07]  /*02c0*/  IADD3 R2, PT, PT, -R2, RZ, RZ ;  /* 0x000000ff02027210 */ /* 0x000fce0007ffe1ff */
[----:B------:R-:W2:Y:S08]  /*02d0*/  LDC.64 R8, c[0x0][0x390] ;  /* 0x0000e400ff087b82 */ /* 0x000eb00000000a00 */
[----:B------:R-:W3:Y:S02]  /*02e0*/  LDC.64 R10, c[0x0][0x398] ;  /* 0x0000e600ff0a7b82 */ /* 0x000ee40000000a00 */
.L_x_2:
[----:B-1--4-:R-:W-:-:S04]  /*02f0*/  IMAD.WIDE R18, R3, 0x4, R6 ;  /* 0x0000000403127825 */ /* 0x012fc800078e0206 */
[C---:B--2---:R-:W-:Y:S02]  /*0300*/  IMAD.WIDE R12, R3.reuse, 0x4, R8 ;  /* 0x00000004030c7825 */ /* 0x044fe400078e0208 */
[----:B------:R-:W2:Y:S04]  /*0310*/  LDG.E R18, desc[UR4][R18.64] ;  /* 0x0000000412127981 */ /* 0x000ea8000c1e1900 */
[----:B------:R-:W2:Y:S01]  /*0320*/  LDG.E R15, desc[UR4][R12.64] ;  /* 0x000000040c0f7981 */ /* 0x000ea2000c1e1900 */
[----:B---3--:R-:W-:-:S04]  /*0330*/  IMAD.WIDE R16, R3, 0x8, R10 ;  /* 0x0000000803107825 */ /* 0x008fc800078e020a */
[----:B--2---:R-:W-:Y:S01]  /*0340*/  FMUL R23, R18, R15 ;  /* 0x0000000f12177220 */ /* 0x004fe20000400000 */
[----:B0-----:R-:W-:-:S04]  /*0350*/  IMAD.WIDE R14, R3, 0x8, R4 ;  /* 0x00000008030e7825 */ /* 0x001fc800078e0204 */
[----:B------:R4:W-:Y:S04]  /*0360*/  STG.E desc[UR4][R12.64], R23 ;  /* 0x000000170c007986 */ /* 0x0009e8000c101904 */
[----:B------:R-:W2:Y:S04]  /*0370*/  LDG.E.64 R16, desc[UR4][R16.64] ;  /* 0x0000000410107981 */ /* 0x000ea8000c1e1b00 */
[----:B------:R-:W2:Y:S02]  /*0380*/  LDG.E.64 R20, desc[UR4][R14.64] ;  /* 0x000000040e147981 */ /* 0x000ea4000c1e1b00 */
[----:B--2---:R-:W-:-:S07]  /*0390*/  DMUL R20, R16, R20 ;  /* 0x0000001410147228 */ /* 0x004fce0000000000 */
[----:B------:R4:W-:Y:S04]  /*03a0*/  STG.E.64 desc[UR4][R14.64], R20 ;  /* 0x000000140e007986 */ /* 0x0009e8000c101b04 */
[----:B------:R-:W2:Y:S01]  /*03b0*/  LDG.E R22, desc[UR4][R12.64] ;  /* 0x000000040c167981 */ /* 0x000ea2000c1e1900 */
[----:B------:R-:W0:Y:S01]  /*03c0*/  F2F.F32.F64 R18, R20 ;  /* 0x0000001400127310 */ /* 0x000e220000301000 */
[----:B------:R-:W-:Y:S02]  /*03d0*/  IADD3 R2, PT, PT, R2, 0x1, RZ ;  /* 0x0000000102027810 */ /* 0x000fe40007ffe0ff */
[----:B------:R-:W-:Y:S02]  /*03e0*/  IADD3 R3, PT, PT, R0, R3, RZ ;  /* 0x0000000300037210 */ /* 0x000fe40007ffe0ff */
[----:B0-----:R-:W-:-:S13]  /*03f0*/  FSETP.GEU.AND P1, PT, |R18|, 1.175494350822287508e-38, PT ;  /* 0x008000001200780b */ /* 0x001fda0003f2e200 */
[----:B------:R-:W-:-:S04]  /*0400*/  @!P1 FMUL R18, R18, 16777216 ;  /* 0x4b80000012129820 */ /* 0x000fc80000400000 */
[----:B------:R-:W0:Y:S01]  /*0410*/  MUFU.RCP R19, R18 ;  /* 0x0000001200137308 */ /* 0x000e220000001000 */
[----:B--2---:R-:W-:Y:S01]  /*0420*/  @!P1 FMUL R22, R22, 16777216 ;  /* 0x4b80000016169820 */ /* 0x004fe20000400000 */
[----:B------:R-:W-:-:S03]  /*0430*/  ISETP.NE.AND P1, PT, R2, RZ, PT ;  /* 0x000000ff0200720c */ /* 0x000fc60003f25270 */
[----:B0-----:R-:W-:-:S05]  /*0440*/  FMUL R19, R19, R22 ;  /* 0x0000001613137220 */ /* 0x001fca0000400000 */
[----:B------:R4:W-:Y:S05]  /*0450*/  STG.E desc[UR4][R12.64], R19 ;  /* 0x000000130c007986 */ /* 0x0009ea000c101904 */
[----:B------:R-:W-:Y:S05]  /*0460*/  @P1 BRA `(.L_x_2) ;  /* 0xfffffffc00a01947 */ /* 0x000fea000383ffff */
.L_x_1:
[----:B------:R-:W-:Y:S05]  /*0470*/  BSYNC.RECONVERGENT B0 ;  /* 0x0000000000007941 */ /* 0x000fea0003800200 */
.L_x_0:
[----:B------:R-:W-:Y:S05]  /*0480*/  @!P0 EXIT ;  /* 0x000000000000894d */ /* 0x000fea0003800000 */
.L_x_3:
[----:B------:R-:W0:Y:S08]  /*0490*/  LDC.64 R6, c[0x0][0x388] ;  /* 0x0000e200ff067b82 */ /* 0x000e300000000a00 */
[----:B------:R-:W1:Y:S08]  /*04a0*/  LDC.64 R4, c[0x0][0x390] ;  /* 0x0000e400ff047b82 */ /* 0x000e700000000a00 */
[----:B------:R-:W2:Y:S01]  /*04b0*/  LDC.64 R8, c[0x0][0x398] ;  /* 0x0000e600ff087b82 */ /* 0x000ea20000000a00 */
[----:B0-----:R-:W-:-:S07]  /*04c0*/  IMAD.WIDE R6, R3, 0x4, R6 ;  /* 0x0000000403067825 */ /* 0x001fce00078e0206 */
[----:B------:R-:W0:Y:S01]  /*04d0*/  LDC.64 R10, c[0x0][0x3a0] ;  /* 0x0000e800ff0a7b82 */ /* 0x000e220000000a00 */
[----:B------:R-:W3:Y:S01]  /*04e0*/  LDG.E R2, desc[UR4][R6.64] ;  /* 0x0000000406027981 */ /* 0x000ee2000c1e1900 */
[----:B-1----:R-:W-:-:S05]  /*04f0*/  IMAD.WIDE R4, R3, 0x4, R4 ;  /* 0x0000000403047825 */ /* 0x002fca00078e0204 */
[----:B----4-:R-:W3:Y:S01]  /*0500*/  LDG.E R13, desc[UR4][R4.64] ;  /* 0x00000004040d7981 */ /* 0x010ee2000c1e1900 */
[----:B--2---:R-:W-:-:S04]  /*0510*/  IMAD.WIDE R8, R3, 0x8, R8 ;  /* 0x0000000803087825 */ /* 0x004fc800078e0208 */
[----:B0-----:R-:W-:-:S04]  /*0520*/  IMAD.WIDE R10, R3, 0x8, R10 ;  /* 0x00000008030a7825 */ /* 0x001fc800078e020a */
[----:B---3--:R-:W-:-:S05]  /*0530*/  FMUL R17, R2, R13 ;  /* 0x0000000d02117220 */ /* 0x008fca0000400000 */
[----:B------:R0:W-:Y:S04]  /*0540*/  STG.E desc[UR4][R4.64], R17 ;  /* 0x0000001104007986 */ /* 0x0001e8000c101904 */
[----:B------:R-:W2:Y:S04]  /*0550*/  LDG.E.64 R12, desc[UR4][R8.64] ;  /* 0x00000004080c7981 */ /* 0x000ea8000c1e1b00 */
[----:B------:R-:W2:Y:S02]  /*0560*/  LDG.E.64 R14, desc[UR4][R10.64] ;  /* 0x000000040a0e7981 */ /* 0x000ea4000c1e1b00 */
[----:B--2---:R-:W-:-:S07]  /*0570*/  DMUL R14, R12, R14 ;  /* 0x0000000e0c0e7228 */ /* 0x004fce0000000000 */
[----:B------:R1:W-:Y:S04]  /*0580*/  STG.E.64 desc[UR4][R10.64], R14 ;  /* 0x0000000e0a007986 */ /* 0x0003e8000c101b04 */
[----:B------:R-:W2:Y:S01]  /*0590*/  LDG.E R2, desc[UR4][R4.64] ;  /* 0x0000000404027981 */ /* 0x000ea2000c1e1900 */
[----:B------:R-:W3:Y:S02]  /*05a0*/  F2F.F32.F64 R16, R14 ;  /* 0x0000000e00107310 */ /* 0x000ee40000301000 */
[----:B---3--:R-:W-:-:S13]  /*05b0*/  FSETP.GEU.AND P0, PT, |R16|, 1.175494350822287508e-38, PT ;  /* 0x008000001000780b */ /* 0x008fda0003f0e200 */
[----:B------:R-:W-:-:S04]  /*05c0*/  @!P0 FMUL R16, R16, 16777216 ;  /* 0x4b80000010108820 */ /* 0x000fc80000400000 */
[----:B------:R-:W3:Y:S01]  /*05d0*/  MUFU.RCP R13, R16 ;  /* 0x00000010000d7308 */ /* 0x000ee20000001000 */
[----:B--2---:R-:W-:-:S04]  /*05e0*/  @!P0 FMUL R2, R2, 16777216 ;  /* 0x4b80000002028820 */ /* 0x004fc80000400000 */
[----:B---3--:R-:W-:Y:S01]  /*05f0*/  FMUL R19, R13, R2 ;  /* 0x000000020d137220 */ /* 0x008fe20000400000 */
[----:B------:R-:W-:-:S04]  /*0600*/  IMAD.WIDE R12, R0, 0x4, R6 ;  /* 0x00000004000c7825 */ /* 0x000fc800078e0206 */
[C---:B------:R-:W-:Y:S01]  /*0610*/  IMAD.WIDE R6, R0.reuse, 0x4, R4 ;  /* 0x0000000400067825 */ /* 0x040fe200078e0204 */
[----:B------:R2:W-:Y:S04]  /*0620*/  STG.E desc[UR4][R4.64], R19 ;  /* 0x0000001304007986 */ /* 0x0005e8000c101904 */
[----:B------:R-:W3:Y:S04]  /*0630*/  LDG.E R2, desc[UR4][R12.64] ;  /* 0x000000040c027981 */ /* 0x000ee8000c1e1900 */
[----:B0-----:R-:W3:Y:S01]  /*0640*/  LDG.E R17, desc[UR4][R6.64] ;  /* 0x0000000406117981 */ /* 0x001ee2000c1e1900 */
[----:B------:R-:W-:-:S04]  /*0650*/  IMAD.WIDE R8, R0, 0x8, R8 ;  /* 0x0000000800087825 */ /* 0x000fc800078e0208 */
[----:B-1----:R-:W-:-:S04]  /*0660*/  IMAD.WIDE R10, R0, 0x8, R10 ;  /* 0x00000008000a7825 */ /* 0x002fc800078e020a */
[----:B---3--:R-:W-:-:S05]  /*0670*/  FMUL R21, R2, R17 ;  /* 0x0000001102157220 */ /* 0x008fca0000400000 */
[----:B------:R-:W-:Y:S04]  /*0680*/  STG.E desc[UR4][R6.64], R21 ;  /* 0x0000001506007986 */ /* 0x000fe8000c101904 */
[----:B------:R-:W3:Y:S04]  /*0690*/  LDG.E.64 R14, desc[UR4][R8.64] ;  /* 0x00000004080e7981 */ /* 0x000ee8000c1e1b00 */
[----:B------:R-:W3:Y:S02]  /*06a0*/  LDG.E.64 R16, desc[UR4][R10.64] ;  /* 0x000000040a107981 */ /* 0x000ee4000c1e1b00 */
[----:B---3--:R-:W-:-:S07]  /*06b0*/  DMUL R14, R14, R16 ;  /* 0x000000100e0e7228 */ /* 0x008fce0000000000 */
[----:B------:R0:W-:Y:S04]  /*06c0*/  STG.E.64 desc[UR4][R10.64], R14 ;  /* 0x0000000e0a007986 */ /* 0x0001e8000c101b04 */
[----:B------:R-:W3:Y:S01]  /*06d0*/  LDG.E R2, desc[UR4][R6.64] ;  /* 0x0000000406027981 */ /* 0x000ee2000c1e1900 */
[----:B------:R-:W1:Y:S02]  /*06e0*/  F2F.F32.F64 R16, R14 ;  /* 0x0000000e00107310 */ /* 0x000e640000301000 */
[----:B-1----:R-:W-:-:S13]  /*06f0*/  FSETP.GEU.AND P0, PT, |R16|, 1.175494350822287508e-38, PT ;  /* 0x008000001000780b */ /* 0x002fda0003f0e200 */
[----:B------:R-:W-:-:S04]  /*0700*/  @!P0 FMUL R16, R16, 16777216 ;  /* 0x4b80000010108820 */ /* 0x000fc80000400000 */
[----:B--2---:R-:W1:Y:S01]  /*0710*/  MUFU.RCP R5, R16 ;  /* 0x0000001000057308 */ /* 0x004e620000001000 */
[----:B------:R-:W-:-:S04]  /*0720*/  IMAD.WIDE R12, R0, 0x4, R12 ;  /* 0x00000004000c7825 */ /* 0x000fc800078e020c */
[----:B---3--:R-:W-:-:S04]  /*0730*/  @!P0 FMUL R2, R2, 16777216 ;  /* 0x4b80000002028820 */ /* 0x008fc80000400000 */
[----:B-1----:R-:W-:Y:S01]  /*0740*/  FMUL R19, R5, R2 ;  /* 0x0000000205137220 */ /* 0x002fe20000400000 */
[----:B------:R-:W-:-:S04]  /*0750*/  IMAD.WIDE R4, R0, 0x4, R6 ;  /* 0x0000000400047825 */ /* 0x000fc800078e0206 */
[----:B------:R1:W-:Y:S04]  /*0760*/  STG.E desc[UR4][R6.64], R19 ;  /* 0x0000001306007986 */ /* 0x0003e8000c101904 */
[----:B------:R-:W2:Y:S04]  /*0770*/  LDG.E R2, desc[UR4][R12.64] ;  /* 0x000000040c027981 */ /* 0x000ea8000c1e1900 */
[----:B------:R-:W2:Y:S01]  /*0780*/  LDG.E R17, desc[UR4][R4.64] ;  /* 0x0000000404117981 */ /* 0x000ea2000c1e1900 */
[----:B------:R-:W-:-:S04]  /*0790*/  IMAD.WIDE R8, R0, 0x8, R8 ;  /* 0x0000000800087825 */ /* 0x000fc800078e0208 */
[----:B0-----:R-:W-:-:S04]  /*07a0*/  IMAD.WIDE R10, R0, 0x8, R10 ;  /* 0x00000008000a7825 */ /* 0x001fc800078e020a */
[----:B--2---:R-:W-:-:S05]  /*07b0*/  FMUL R21, R2, R17 ;  /* 0x0000001102157220 */ /* 0x004fca0000400000 */
[----:B------:R-:W-:Y:S04]  /*07c0*/  STG.E desc[UR4][R4.64], R21 ;  /* 0x0000001504007986 */ /* 0x000fe8000c101904 */
        /* <DEDUP_REMOVED lines=8> */
[----:B-1----:R-:W1:Y:S01]  /*0850*/  MUFU.RCP R7, R16 ;  /* 0x0000001000077308 */ /* 0x002e620000001000 */
[----:B------:R-:W-:-:S04]  /*0860*/  IMAD.WIDE R12, R0, 0x4, R12 ;  /* 0x00000004000c7825 */ /* 0x000fc800078e020c */
[----:B--2---:R-:W-:-:S04]  /*0870*/  @!P0 FMUL R2, R2, 16777216 ;  /* 0x4b80000002028820 */ /* 0x004fc80000400000 */
        /* <DEDUP_REMOVED lines=8> */
[----:B------:R0:W-:Y:S04]  /*0900*/  STG.E desc[UR4][R6.64], R19 ;  /* 0x0000001306007986 */ /* 0x0001e8000c101904 */
[----:B------:R-:W2:Y:S04]  /*0910*/  LDG.E.64 R8, desc[UR4][R8.64] ;  /* 0x0000000408087981 */ /* 0x000ea8000c1e1b00 */
[----:B------:R-:W2:Y:S02]  /*0920*/  LDG.E.64 R14, desc[UR4][R10.64] ;  /* 0x000000040a0e7981 */ /* 0x000ea4000c1e1b00 */
[----:B--2---:R-:W-:-:S07]  /*0930*/  DMUL R14, R8, R14 ;  /* 0x0000000e080e7228 */ /* 0x004fce0000000000 */
[----:B------:R0:W-:Y:S04]  /*0940*/  STG.E.64 desc[UR4][R10.64], R14 ;  /* 0x0000000e0a007986 */ /* 0x0001e8000c101b04 */
[----:B------:R-:W2:Y:S01]  /*0950*/  LDG.E R2, desc[UR4][R6.64] ;  /* 0x0000000406027981 */ /* 0x000ea2000c1e1900 */
[----:B-1----:R-:W1:Y:S02]  /*0960*/  F2F.F32.F64 R4, R14 ;  /* 0x0000000e00047310 */ /* 0x002e640000301000 */
[----:B-1----:R-:W-:-:S13]  /*0970*/  FSETP.GEU.AND P0, PT, |R4|, 1.175494350822287508e-38, PT ;  /* 0x008000000400780b */ /* 0x002fda0003f0e200 */
[----:B------:R-:W-:-:S04]  /*0980*/  @!P0 FMUL R4, R4, 16777216 ;  /* 0x4b80000004048820 */ /* 0x000fc80000400000 */
[----:B------:R-:W1:Y:S01]  /*0990*/  MUFU.RCP R5, R4 ;  /* 0x0000000400057308 */ /* 0x000e620000001000 */
[----:B------:R-:W-:Y:S01]  /*09a0*/  LEA R3, R0, R3, 0x2 ;  /* 0x0000000300037211 */ /* 0x000fe200078e10ff */
[----:B--2---:R-:W-:-:S04]  /*09b0*/  @!P0 FMUL R2, R2, 16777216 ;  /* 0x4b80000002028820 */ /* 0x004fc80000400000 */
[----:B-1----:R-:W-:-:S05]  /*09c0*/  FMUL R5, R5, R2 ;  /* 0x0000000205057220 */ /* 0x002fca0000400000 */
[----:B------:R0:W-:Y:S01]  /*09d0*/  STG.E desc[UR4][R6.64], R5 ;  /* 0x0000000506007986 */ /* 0x0001e2000c101904 */
[----:B------:R-:W-:-:S13]  /*09e0*/  ISETP.GE.AND P0, PT, R3, UR6, PT ;  /* 0x0000000603007c0c */ /* 0x000fda000bf06270 */
[----:B0-----:R-:W-:Y:S05]  /*09f0*/  @!P0 BRA `(.L_x_3) ;  /* 0xfffffff800a48947 */ /* 0x001fea000383ffff */
[----:B------:R-:W-:Y:S05]  /*0a00*/  EXIT ;  /* 0x000000000000794d */ /* 0x000fea0003800000 */
.L_x_4:
[----:B------:R-:W-:-:S00]  /*0a10*/  BRA `(.L_x_4) ;  /* 0xfffffffc00fc7947 */ /* 0x000fc0000383ffff */
[----:B------:R-:W-:-:S00]  /*0a20*/  NOP ;  /* 0x0000000000007918 */ /* 0x000fc00000000000 */
        /* <DEDUP_REMOVED lines=13> */
.L_x_5:


//--------------------- .nv.shared.reserved.0     --------------------------
	.section	.nv.shared.reserved.0,"aw",@nobits
	.weak		__nv_reservedSMEM_offset_0_alias
	.size		__nv_reservedSMEM_offset_0_alias, 0, 64
	.other		__nv_reservedSMEM_offset_0_alias,@"STO_CUDA_RESERVED_SHARED STV_DEFAULT"
__nv_reservedSMEM_offset_0_alias:
	.zero		0
	.zero		64


//--------------------- .nv.constant0._Z7compareiPfS_PdS0_ --------------------------
	.section	.nv.constant0._Z7compareiPfS_PdS0_,"a",@progbits
	.sectionflags	@""
	.align	4
.nv.constant0._Z7compareiPfS_PdS0_:
	.zero		936


//--------------------- SYMBOLS --------------------------

	.type		.nv.reservedSmem.offset0,@object
	.size		.nv.reservedSmem.offset0,0x4
